	.headerflags	@"EF_CUDA_TEXMODE_UNIFIED EF_CUDA_64BIT_ADDRESS EF_CUDA_ACCELERATORS EF_CUDA_SM90 EF_CUDA_VIRTUAL_SM(EF_CUDA_SM90)"
	.elftype	@"ET_EXEC"


//--------------------- .nv.info                  --------------------------
	.section	.nv.info,"",@"SHT_CUDA_INFO"
	.align	4


	//----- nvinfo : EIATTR_REGCOUNT
	.align		4
        /*0000*/ 	.byte	0x04, 0x2f
        /*0002*/ 	.short	(.L_3 - .L_2)
	.align		4
.L_2:
        /*0004*/ 	.word	index@(triton_poi_fused_clone_convolution_3)
        /*0008*/ 	.word	0x00000020


	//----- nvinfo : EIATTR_MIN_STACK_SIZE
	.align		4
.L_3:
        /*000c*/ 	.byte	0x04, 0x12
        /*000e*/ 	.short	(.L_5 - .L_4)
	.align		4
.L_4:
        /*0010*/ 	.word	index@(triton_poi_fused_clone_convolution_3)
        /*0014*/ 	.word	0x00000000


	//----- nvinfo : EIATTR_FRAME_SIZE
	.align		4
.L_5:
        /*0018*/ 	.byte	0x04, 0x11
        /*001a*/ 	.short	(.L_7 - .L_6)
	.align		4
.L_6:
        /*001c*/ 	.word	index@(triton_poi_fused_clone_convolution_3)
        /*0020*/ 	.word	0x00000000


	//----- nvinfo : EIATTR_MIN_STACK_SIZE
	.align		4
.L_7:
        /*0024*/ 	.byte	0x04, 0x12
        /*0026*/ 	.short	(.L_9 - .L_8)
	.align		4
.L_8:
        /*0028*/ 	.word	index@(triton_poi_fused_clone_convolution_3)
        /*002c*/ 	.word	0x00000000
.L_9:


//--------------------- .nv.info.triton_poi_fused_clone_convolution_3 --------------------------
	.section	.nv.info.triton_poi_fused_clone_convolution_3,"",@"SHT_CUDA_INFO"
	.sectionflags	@""
	.align	4


	//----- nvinfo : EIATTR_CUDA_API_VERSION
	.align		4
        /*0000*/ 	.byte	0x04, 0x37
        /*0002*/ 	.short	(.L_11 - .L_10)
.L_10:
        /*0004*/ 	.word	0x0000007c


	//----- nvinfo : EIATTR_KPARAM_INFO
	.align		4
.L_11:
        /*0008*/ 	.byte	0x04, 0x17
        /*000a*/ 	.short	(.L_13 - .L_12)
.L_12:
        /*000c*/ 	.word	0x00000000
        /*0010*/ 	.short	0x0007
        /*0012*/ 	.short	0x0038
        /*0014*/ 	.byte	0x00, 0xf0, 0x11, 0x00


	//----- nvinfo : EIATTR_KPARAM_INFO
	.align		4
.L_13:
        /*0018*/ 	.byte	0x04, 0x17
        /*001a*/ 	.short	(.L_15 - .L_14)
.L_14:
        /*001c*/ 	.word	0x00000000
        /*0020*/ 	.short	0x0006
        /*0022*/ 	.short	0x0030
        /*0024*/ 	.byte	0x00, 0xf4, 0x21, 0x00


	//----- nvinfo : EIATTR_KPARAM_INFO
	.align		4
.L_15:
        /*0028*/ 	.byte	0x04, 0x17
        /*002a*/ 	.short	(.L_17 - .L_16)
.L_16:
        /*002c*/ 	.word	0x00000000
        /*0030*/ 	.short	0x0005
        /*0032*/ 	.short	0x0028
        /*0034*/ 	.byte	0x00, 0xf4, 0x21, 0x00


	//----- nvinfo : EIATTR_KPARAM_INFO
	.align		4
.L_17:
        /*0038*/ 	.byte	0x04, 0x17
        /*003a*/ 	.short	(.L_19 - .L_18)
.L_18:
        /*003c*/ 	.word	0x00000000
        /*0040*/ 	.short	0x0004
        /*0042*/ 	.short	0x0020
        /*0044*/ 	.byte	0x00, 0xf4, 0x21, 0x00


	//----- nvinfo : EIATTR_KPARAM_INFO
	.align		4
.L_19:
        /*0048*/ 	.byte	0x04, 0x17
        /*004a*/ 	.short	(.L_21 - .L_20)
.L_20:
        /*004c*/ 	.word	0x00000000
        /*0050*/ 	.short	0x0003
        /*0052*/ 	.short	0x0018
        /*0054*/ 	.byte	0x00, 0xf4, 0x21, 0x00


	//----- nvinfo : EIATTR_KPARAM_INFO
	.align		4
.L_21:
        /*0058*/ 	.byte	0x04, 0x17
        /*005a*/ 	.short	(.L_23 - .L_22)
.L_22:
        /*005c*/ 	.word	0x00000000
        /*0060*/ 	.short	0x0002
        /*0062*/ 	.short	0x0010
        /*0064*/ 	.byte	0x00, 0xf4, 0x21, 0x00


	//----- nvinfo : EIATTR_KPARAM_INFO
	.align		4
.L_23:
        /*0068*/ 	.byte	0x04, 0x17
        /*006a*/ 	.short	(.L_25 - .L_24)
.L_24:
        /*006c*/ 	.word	0x00000000
        /*0070*/ 	.short	0x0001
        /*0072*/ 	.short	0x0008
        /*0074*/ 	.byte	0x00, 0xf4, 0x21, 0x00


	//----- nvinfo : EIATTR_KPARAM_INFO
	.align		4
.L_25:
        /*0078*/ 	.byte	0x04, 0x17
        /*007a*/ 	.short	(.L_27 - .L_26)
.L_26:
        /*007c*/ 	.word	0x00000000
        /*0080*/ 	.short	0x0000
        /*0082*/ 	.short	0x0000
        /*0084*/ 	.byte	0x00, 0xf4, 0x21, 0x00


	//----- nvinfo : EIATTR_SPARSE_MMA_MASK
	.align		4
.L_27:
        /*0088*/ 	.byte	0x03, 0x50
        /*008a*/ 	.short	0x0000


	//----- nvinfo : EIATTR_MAXREG_COUNT
	.align		4
        /*008c*/ 	.byte	0x03, 0x1b
        /*008e*/ 	.short	0x00ff


	//----- nvinfo : EIATTR_EXIT_INSTR_OFFSETS
	.align		4
        /*0090*/ 	.byte	0x04, 0x1c
        /*0092*/ 	.short	(.L_29 - .L_28)


	//   ....[0]....
.L_28:
        /*0094*/ 	.word	0x00000a40


	//----- nvinfo : EIATTR_REQNTID
	.align		4
.L_29:
        /*0098*/ 	.byte	0x04, 0x10
        /*009a*/ 	.short	(.L_31 - .L_30)
.L_30:
        /*009c*/ 	.word	0x00000080
        /*00a0*/ 	.word	0x00000001
        /*00a4*/ 	.word	0x00000001


	//----- nvinfo : EIATTR_CBANK_PARAM_SIZE
	.align		4
.L_31:
        /*00a8*/ 	.byte	0x03, 0x19
        /*00aa*/ 	.short	0x003c


	//----- nvinfo : EIATTR_PARAM_CBANK
	.align		4
        /*00ac*/ 	.byte	0x04, 0x0a
        /*00ae*/ 	.short	(.L_33 - .L_32)
	.align		4
.L_32:
        /*00b0*/ 	.word	index@(.nv.constant0.triton_poi_fused_clone_convolution_3)
        /*00b4*/ 	.short	0x0210
        /*00b6*/ 	.short	0x003c


	//----- nvinfo : EIATTR_SW_WAR
	.align		4
.L_33:
        /*00b8*/ 	.byte	0x04, 0x36
        /*00ba*/ 	.short	(.L_35 - .L_34)
.L_34:
        /*00bc*/ 	.word	0x00000008
.L_35:


//--------------------- .nv.callgraph             --------------------------
	.section	.nv.callgraph,"",@"SHT_CUDA_CALLGRAPH"
	.align	4
	.sectionentsize	8
	.align		4
        /*0000*/ 	.word	0x00000000
	.align		4
        /*0004*/ 	.word	0xffffffff
	.align		4
        /*0008*/ 	.word	0x00000000
	.align		4
        /*000c*/ 	.word	0xfffffffe
	.align		4
        /*0010*/ 	.word	0x00000000
	.align		4
        /*0014*/ 	.word	0xfffffffd
	.align		4
        /*0018*/ 	.word	0x00000000
	.align		4
        /*001c*/ 	.word	0xfffffffc


//--------------------- .nv.constant4             --------------------------
	.section	.nv.constant4,"a",@progbits
	.align	8
	.align		8
.nv.constant4:
        /*0000*/ 	.dword	_$_str
	.align		8
        /*0008*/ 	.dword	_$_str_$_2


//--------------------- .text.triton_poi_fused_clone_convolution_3 --------------------------
	.section	.text.triton_poi_fused_clone_convolution_3,"ax",@progbits
	.align	128
        .global         triton_poi_fused_clone_convolution_3
        .type           triton_poi_fused_clone_convolution_3,@function
        .size           triton_poi_fused_clone_convolution_3,(.L_x_1 - triton_poi_fused_clone_convolution_3)
        .other          triton_poi_fused_clone_convolution_3,@"STO_CUDA_ENTRY STV_DEFAULT"
triton_poi_fused_clone_convolution_3:
.text.triton_poi_fused_clone_convolution_3:
[----:B------:R-:W-:Y:S01]  /*0000*/  LDC R1, c[0x0][0x28] ;  /* 0x00000a00ff017b82 */ /* 0x000fe20000000800 */
[----:B------:R-:W1:Y:S07]  /*0010*/  S2R R0, SR_TID.X ;  /* 0x0000000000007919 */ /* 0x000e6e0000002100 */
[----:B------:R-:W2:Y:S01]  /*0020*/  LDC.64 R6, c[0x0][0x228] ;  /* 0x00008a00ff067b82 */ /* 0x000ea20000000a00 */
[----:B------:R-:W-:Y:S01]  /*0030*/  ULDC.64 UR4, c[0x0][0x208] ;  /* 0x0000820000047ab9 */ /* 0x000fe20000000a00 */
[----:B------:R-:W3:Y:S06]  /*0040*/  S2R R3, SR_CTAID.X ;  /* 0x0000000000037919 */ /* 0x000eec0000002500 */
[----:B------:R-:W4:Y:S08]  /*0050*/  LDC.64 R28, c[0x0][0x220] ;  /* 0x00008800ff1c7b82 */ /* 0x000f300000000a00 */
[----:B------:R-:W5:Y:S08]  /*0060*/  LDC.64 R22, c[0x0][0x230] ;  /* 0x00008c00ff167b82 */ /* 0x000f700000000a00 */
[----:B------:R-:W4:Y:S01]  /*0070*/  LDC.64 R20, c[0x0][0x238] ;  /* 0x00008e00ff147b82 */ /* 0x000f220000000a00 */
[----:B-1----:R-:W-:-:S05]  /*0080*/  IMAD.SHL.U32 R0, R0, 0x4, RZ ;  /* 0x0000000400007824 */ /* 0x002fca00078e00ff */
[----:B------:R-:W-:-:S05]  /*0090*/  LOP3.LUT R0, R0, 0x1fc, RZ, 0xc0, !PT ;  /* 0x000001fc00007812 */ /* 0x000fca00078ec0ff */
[----:B---3--:R-:W-:-:S04]  /*00a0*/  IMAD R4, R3, 0x400, R0 ;  /* 0x0000040003047824 */ /* 0x008fc800078e0200 */
[----:B------:R-:W-:Y:S01]  /*00b0*/  VIADD R0, R4, 0x200 ;  /* 0x0000020004007836 */ /* 0x000fe20000000000 */
[----:B------:R-:W-:-:S04]  /*00c0*/  SHF.R.S32.HI R5, RZ, 0x1f, R4 ;  /* 0x0000001fff057819 */ /* 0x000fc80000011404 */
[----:B------:R-:W-:Y:S02]  /*00d0*/  SHF.R.S32.HI R9, RZ, 0x1f, R0 ;  /* 0x0000001fff097819 */ /* 0x000fe40000011400 */
[----:B------:R-:W-:Y:S02]  /*00e0*/  LEA.HI R5, R5, R4, RZ, 0xa ;  /* 0x0000000405057211 */ /* 0x000fe400078f50ff */
[----:B------:R-:W-:Y:S02]  /*00f0*/  LEA.HI R9, R9, R0, RZ, 0xa ;  /* 0x0000000009097211 */ /* 0x000fe400078f50ff */
[----:B------:R-:W-:Y:S02]  /*0100*/  SHF.R.S32.HI R5, RZ, 0xa, R5 ;  /* 0x0000000aff057819 */ /* 0x000fe40000011405 */
[----:B------:R-:W-:Y:S02]  /*0110*/  SHF.R.S32.HI R9, RZ, 0xa, R9 ;  /* 0x0000000aff097819 */ /* 0x000fe40000011409 */
[----:B------:R-:W-:-:S02]  /*0120*/  LEA.HI R2, R5, R5, RZ, 0x9 ;  /* 0x0000000505027211 */ /* 0x000fc400078f48ff */
[----:B------:R-:W-:Y:S02]  /*0130*/  LEA.HI R8, R9, R9, RZ, 0x9 ;  /* 0x0000000909087211 */ /* 0x000fe400078f48ff */
[----:B------:R-:W-:Y:S02]  /*0140*/  LOP3.LUT R2, R2, 0xfffffe00, RZ, 0xc0, !PT ;  /* 0xfffffe0002027812 */ /* 0x000fe400078ec0ff */
[----:B------:R-:W-:Y:S02]  /*0150*/  LOP3.LUT R8, R8, 0xfffffe00, RZ, 0xc0, !PT ;  /* 0xfffffe0008087812 */ /* 0x000fe400078ec0ff */
[----:B------:R-:W-:-:S03]  /*0160*/  IADD3 R11, R5, -R2, RZ ;  /* 0x80000002050b7210 */ /* 0x000fc60007ffe0ff */
[----:B------:R-:W-:Y:S02]  /*0170*/  IMAD.IADD R5, R9, 0x1, -R8 ;  /* 0x0000000109057824 */ /* 0x000fe400078e0a08 */
[--C-:B--2---:R-:W-:Y:S01]  /*0180*/  IMAD.WIDE R14, R11, 0x4, R6.reuse ;  /* 0x000000040b0e7825 */ /* 0x104fe200078e0206 */
[----:B------:R-:W1:Y:S03]  /*0190*/  LDC.64 R8, c[0x0][0x218] ;  /* 0x00008600ff087b82 */ /* 0x000e660000000a00 */
[----:B------:R-:W-:Y:S01]  /*01a0*/  IMAD.WIDE R26, R5, 0x4, R6 ;  /* 0x00000004051a7825 */ /* 0x000fe200078e0206 */
[----:B------:R-:W2:Y:S04]  /*01b0*/  LDG.E.EL R25, desc[UR4][R14.64] ;  /* 0x000000040e197981 */ /* 0x000ea8000c2e1900 */
[----:B------:R-:W3:Y:S01]  /*01c0*/  LDC.64 R6, c[0x0][0x210] ;  /* 0x00008400ff067b82 */ /* 0x000ee20000000a00 */
[----:B------:R-:W2:Y:S01]  /*01d0*/  LDG.E.EL R26, desc[UR4][R26.64] ;  /* 0x000000041a1a7981 */ /* 0x000ea2000c2e1900 */
[----:B----4-:R-:W-:-:S04]  /*01e0*/  IMAD.WIDE R16, R11, 0x4, R28 ;  /* 0x000000040b107825 */ /* 0x010fc800078e021c */
[C---:B-----5:R-:W-:Y:S02]  /*01f0*/  IMAD.WIDE R18, R11.reuse, 0x4, R22 ;  /* 0x000000040b127825 */ /* 0x060fe400078e0216 */
[----:B------:R-:W4:Y:S02]  /*0200*/  LDG.E.EL R17, desc[UR4][R16.64] ;  /* 0x0000000410117981 */ /* 0x000f24000c2e1900 */
[----:B-1----:R-:W-:Y:S02]  /*0210*/  IMAD.WIDE R12, R11, 0x4, R8 ;  /* 0x000000040b0c7825 */ /* 0x002fe400078e0208 */
[----:B------:R-:W5:Y:S04]  /*0220*/  LDG.E.EL R18, desc[UR4][R18.64] ;  /* 0x0000000412127981 */ /* 0x000f68000c2e1900 */
[----:B------:R-:W4:Y:S01]  /*0230*/  LDG.E.EL R24, desc[UR4][R12.64] ;  /* 0x000000040c187981 */ /* 0x000f22000c2e1900 */
[----:B0--3--:R-:W-:-:S05]  /*0240*/  IMAD.WIDE R6, R4, 0x4, R6 ;  /* 0x0000000404067825 */ /* 0x009fca00078e0206 */
[----:B------:R-:W4:Y:S01]  /*0250*/  LDG.E.128 R12, desc[UR4][R6.64] ;  /* 0x00000004060c7981 */ /* 0x000f22000c1e1d00 */
[----:B------:R-:W-:-:S04]  /*0260*/  IMAD.WIDE R10, R11, 0x4, R20 ;  /* 0x000000040b0a7825 */ /* 0x000fc800078e0214 */
[C---:B------:R-:W-:Y:S01]  /*0270*/  IMAD.WIDE R8, R5.reuse, 0x4, R8 ;  /* 0x0000000405087825 */ /* 0x040fe200078e0208 */
[----:B------:R-:W5:Y:S03]  /*0280*/  LDG.E.EL R19, desc[UR4][R10.64] ;  /* 0x000000040a137981 */ /* 0x000f66000c2e1900 */
[C---:B------:R-:W-:Y:S01]  /*0290*/  IMAD.WIDE R28, R5.reuse, 0x4, R28 ;  /* 0x00000004051c7825 */ /* 0x040fe200078e021c */
[----:B------:R-:W3:Y:S04]  /*02a0*/  LDG.E.EL R16, desc[UR4][R8.64] ;  /* 0x0000000408107981 */ /* 0x000ee8000c2e1900 */
[----:B------:R-:W3:Y:S04]  /*02b0*/  LDG.E.EL R2, desc[UR4][R28.64] ;  /* 0x000000041c027981 */ /* 0x000ee8000c2e1900 */
[----:B------:R-:W3:Y:S01]  /*02c0*/  LDG.E.128 R8, desc[UR4][R6.64+0x800] ;  /* 0x0008000406087981 */ /* 0x000ee2000c1e1d00 */
[----:B------:R-:W-:-:S04]  /*02d0*/  IMAD.WIDE R20, R5, 0x4, R20 ;  /* 0x0000000405147825 */ /* 0x000fc800078e0214 */
[----:B------:R-:W-:Y:S02]  /*02e0*/  IMAD.WIDE R22, R5, 0x4, R22 ;  /* 0x0000000405167825 */ /* 0x000fe400078e0216 */
[----:B------:R-:W5:Y:S04]  /*02f0*/  LDG.E.EL R20, desc[UR4][R20.64] ;  /* 0x0000000414147981 */ /* 0x000f68000c2e1900 */
[----:B------:R0:W5:Y:S01]  /*0300*/  LDG.E.EL R5, desc[UR4][R22.64] ;  /* 0x0000000416057981 */ /* 0x000162000c2e1900 */
[----:B------:R-:W-:-:S04]  /*0310*/  SHF.R.S32.HI R3, RZ, 0x15, R3 ;  /* 0x00000015ff037819 */ /* 0x000fc80000011403 */
[----:B------:R-:W-:Y:S01]  /*0320*/  SGXT R3, R3, 0x1 ;  /* 0x000000010303781a */ /* 0x000fe20000000200 */
[----:B--2---:R-:W-:Y:S01]  /*0330*/  FADD R25, R25, 9.9999997473787516356e-06 ;  /* 0x3727c5ac19197421 */ /* 0x004fe20000000000 */
[----:B------:R-:W-:-:S03]  /*0340*/  FADD R26, R26, 9.9999997473787516356e-06 ;  /* 0x3727c5ac1a1a7421 */ /* 0x000fc60000000000 */
[----:B------:R-:W1:Y:S08]  /*0350*/  MUFU.SQRT R27, R25 ;  /* 0x00000019001b7308 */ /* 0x000e700000002000 */
[----:B0-----:R-:W0:Y:S01]  /*0360*/  MUFU.SQRT R23, R26 ;  /* 0x0000001a00177308 */ /* 0x001e220000002000 */
[C---:B-1----:R-:W-:Y:S02]  /*0370*/  FSETP.GT.AND P0, PT, R27.reuse, 8.50705917302346158658e+37, PT ;  /* 0x7e8000001b00780b */ /* 0x042fe40003f04000 */
[----:B------:R-:W-:-:S02]  /*0380*/  FSETP.GEU.AND P2, PT, R27, 1.175494350822287508e-38, PT ;  /* 0x008000001b00780b */ /* 0x000fc40003f4e000 */
[C---:B0-----:R-:W-:Y:S02]  /*0390*/  FSETP.GT.AND P1, PT, R23.reuse, 8.50705917302346158658e+37, PT ;  /* 0x7e8000001700780b */ /* 0x041fe40003f24000 */
[----:B------:R-:W-:-:S07]  /*03a0*/  FSETP.GEU.AND P3, PT, R23, 1.175494350822287508e-38, PT ;  /* 0x008000001700780b */ /* 0x000fce0003f6e000 */
[----:B------:R-:W-:-:S04]  /*03b0*/  @P0 FMUL R27, R27, 0.25 ;  /* 0x3e8000001b1b0820 */ /* 0x000fc80000400000 */
[----:B------:R-:W-:Y:S01]  /*03c0*/  @P1 FMUL R23, R23, 0.25 ;  /* 0x3e80000017171820 */ /* 0x000fe20000400000 */
[----:B------:R-:W-:-:S03]  /*03d0*/  @!P2 FMUL R27, R27, 16777216 ;  /* 0x4b8000001b1ba820 */ /* 0x000fc60000400000 */
[----:B------:R-:W-:Y:S01]  /*03e0*/  @!P3 FMUL R23, R23, 16777216 ;  /* 0x4b8000001717b820 */ /* 0x000fe20000400000 */
[----:B------:R-:W0:Y:S01]  /*03f0*/  MUFU.RCP R22, R27 ;  /* 0x0000001b00167308 */ /* 0x000e220000001000 */
[----:B------:R-:W-:-:S07]  /*0400*/  IMAD.MOV.U32 R26, RZ, RZ, 0x3e800000 ;  /* 0x3e800000ff1a7424 */ /* 0x000fce00078e00ff */
[----:B------:R-:W1:Y:S01]  /*0410*/  MUFU.RCP R23, R23 ;  /* 0x0000001700177308 */ /* 0x000e620000001000 */
[C---:B------:R-:W-:Y:S02]  /*0420*/  FSEL R21, R26.reuse, 1, P0 ;  /* 0x3f8000001a157808 */ /* 0x040fe40000000000 */
[----:B------:R-:W-:Y:S01]  /*0430*/  FSEL R26, R26, 1, P1 ;  /* 0x3f8000001a1a7808 */ /* 0x000fe20000800000 */
[--C-:B----4-:R-:W-:Y:S02]  /*0440*/  FADD R13, R13, R24.reuse ;  /* 0x000000180d0d7221 */ /* 0x110fe40000000000 */
[----:B------:R-:W-:Y:S01]  /*0450*/  @!P2 FMUL R21, R21, 16777216 ;  /* 0x4b8000001515a820 */ /* 0x000fe20000400000 */
[--C-:B------:R-:W-:Y:S01]  /*0460*/  FADD R12, R12, R24.reuse ;  /* 0x000000180c0c7221 */ /* 0x100fe20000000000 */
[----:B------:R-:W-:Y:S01]  /*0470*/  @!P3 FMUL R26, R26, 16777216 ;  /* 0x4b8000001a1ab820 */ /* 0x000fe20000400000 */
[--C-:B------:R-:W-:Y:S01]  /*0480*/  FADD R14, R14, R24.reuse ;  /* 0x000000180e0e7221 */ /* 0x100fe20000000000 */
[----:B------:R-:W-:Y:S01]  /*0490*/  FADD R15, R15, R24 ;  /* 0x000000180f0f7221 */ /* 0x000fe20000000000 */
[----:B0-----:R-:W-:Y:S01]  /*04a0*/  FMUL R22, R22, R21 ;  /* 0x0000001516167220 */ /* 0x001fe20000400000 */
[C---:B------:R-:W-:Y:S01]  /*04b0*/  FADD R25, -R17.reuse, R13 ;  /* 0x0000000d11197221 */ /* 0x040fe20000000100 */
[----:B------:R-:W-:Y:S01]  /*04c0*/  FADD R27, -R17, R14 ;  /* 0x0000000e111b7221 */ /* 0x000fe20000000100 */
[----:B-1----:R-:W-:Y:S01]  /*04d0*/  FMUL R21, R23, R26 ;  /* 0x0000001a17157220 */ /* 0x002fe20000400000 */
[C---:B------:R-:W-:Y:S01]  /*04e0*/  FADD R23, -R17.reuse, R12 ;  /* 0x0000000c11177221 */ /* 0x040fe20000000100 */
[----:B------:R-:W-:Y:S01]  /*04f0*/  FADD R17, -R17, R15 ;  /* 0x0000000f11117221 */ /* 0x000fe20000000100 */
[C---:B------:R-:W-:Y:S01]  /*0500*/  FMUL R25, R22.reuse, R25 ;  /* 0x0000001916197220 */ /* 0x040fe20000400000 */
[C---:B------:R-:W-:Y:S01]  /*0510*/  FMUL R26, R22.reuse, R27 ;  /* 0x0000001b161a7220 */ /* 0x040fe20000400000 */
[C---:B------:R-:W-:Y:S01]  /*0520*/  FMUL R28, R22.reuse, R23 ;  /* 0x00000017161c7220 */ /* 0x040fe20000400000 */
[----:B------:R-:W-:Y:S01]  /*0530*/  FMUL R24, R22, R17 ;  /* 0x0000001116187220 */ /* 0x000fe20000400000 */
[--C-:B---3--:R-:W-:Y:S01]  /*0540*/  FADD R11, R11, R16.reuse ;  /* 0x000000100b0b7221 */ /* 0x108fe20000000000 */
[--C-:B------:R-:W-:Y:S01]  /*0550*/  FADD R9, R9, R16.reuse ;  /* 0x0000001009097221 */ /* 0x100fe20000000000 */
[--C-:B------:R-:W-:Y:S01]  /*0560*/  FADD R10, R10, R16.reuse ;  /* 0x000000100a0a7221 */ /* 0x100fe20000000000 */
[----:B------:R-:W-:Y:S01]  /*0570*/  FADD R8, R8, R16 ;  /* 0x0000001008087221 */ /* 0x000fe20000000000 */
[C-C-:B-----5:R-:W-:Y:S01]  /*0580*/  FFMA R22, R18.reuse, R25, R19.reuse ;  /* 0x0000001912167223 */ /* 0x160fe20000000013 */
[C-C-:B------:R-:W-:Y:S01]  /*0590*/  FFMA R17, R18.reuse, R28, R19.reuse ;  /* 0x0000001c12117223 */ /* 0x140fe20000000013 */
[C-C-:B------:R-:W-:Y:S01]  /*05a0*/  FFMA R26, R18.reuse, R26, R19.reuse ;  /* 0x0000001a121a7223 */ /* 0x140fe20000000013 */
[----:B------:R-:W-:Y:S01]  /*05b0*/  FFMA R18, R18, R24, R19 ;  /* 0x0000001812127223 */ /* 0x000fe20000000013 */
[C---:B------:R-:W-:Y:S01]  /*05c0*/  FADD R16, -R2.reuse, R9 ;  /* 0x0000000902107221 */ /* 0x040fe20000000100 */
[C---:B------:R-:W-:Y:S01]  /*05d0*/  FADD R28, -R2.reuse, R11 ;  /* 0x0000000b021c7221 */ /* 0x040fe20000000100 */
[C---:B------:R-:W-:Y:S01]  /*05e0*/  FADD R24, -R2.reuse, R10 ;  /* 0x0000000a02187221 */ /* 0x040fe20000000100 */
[----:B------:R-:W-:Y:S01]  /*05f0*/  FADD R2, -R2, R8 ;  /* 0x0000000802027221 */ /* 0x000fe20000000100 */
[C---:B------:R-:W-:Y:S01]  /*0600*/  FMUL R16, R21.reuse, R16 ;  /* 0x0000001015107220 */ /* 0x040fe20000400000 */
[C---:B------:R-:W-:Y:S01]  /*0610*/  FMUL R19, R21.reuse, R28 ;  /* 0x0000001c15137220 */ /* 0x040fe20000400000 */
[C---:B------:R-:W-:Y:S01]  /*0620*/  FMUL R23, R21.reuse, R24 ;  /* 0x0000001815177220 */ /* 0x040fe20000400000 */
[----:B------:R-:W-:Y:S01]  /*0630*/  FMUL R25, R21, R2 ;  /* 0x0000000215197220 */ /* 0x000fe20000400000 */
[----:B------:R-:W-:-:S02]  /*0640*/  SHF.R.S32.HI R21, RZ, 0x1f, R4 ;  /* 0x0000001fff157819 */ /* 0x000fc40000011404 */
[-C--:B------:R-:W-:Y:S02]  /*0650*/  LEA.HI R24, R3, R4.reuse, RZ, 0x13 ;  /* 0x0000000403187211 */ /* 0x080fe400078f98ff */
[----:B------:R-:W-:Y:S01]  /*0660*/  LEA.HI R2, R21, R4, RZ, 0xa ;  /* 0x0000000415027211 */ /* 0x000fe200078f50ff */
[C-C-:B------:R-:W-:Y:S01]  /*0670*/  FFMA R21, R5.reuse, R16, R20.reuse ;  /* 0x0000001005157223 */ /* 0x140fe20000000014 */
[C-C-:B------:R-:W-:Y:S01]  /*0680*/  FFMA R16, R5.reuse, R25, R20.reuse ;  /* 0x0000001905107223 */ /* 0x140fe20000000014 */
[C-C-:B------:R-:W-:Y:S01]  /*0690*/  FFMA R23, R5.reuse, R23, R20.reuse ;  /* 0x0000001705177223 */ /* 0x140fe20000000014 */
[----:B------:R-:W-:Y:S01]  /*06a0*/  FFMA R19, R5, R19, R20 ;  /* 0x0000001305137223 */ /* 0x000fe20000000014 */
[----:B------:R-:W-:Y:S02]  /*06b0*/  LOP3.LUT R5, R24, 0xfff80000, RZ, 0xc0, !PT ;  /* 0xfff8000018057812 */ /* 0x000fe400078ec0ff */
[----:B------:R-:W-:Y:S02]  /*06c0*/  LEA.HI R24, R3, R4, RZ, 0xf ;  /* 0x0000000403187211 */ /* 0x000fe400078f78ff */
[----:B------:R-:W-:-:S02]  /*06d0*/  LOP3.LUT R20, R2, 0xfffffc00, RZ, 0xc0, !PT ;  /* 0xfffffc0002147812 */ /* 0x000fc400078ec0ff */
[----:B------:R-:W-:Y:S02]  /*06e0*/  SHF.R.S32.HI R25, RZ, 0x1f, R4 ;  /* 0x0000001fff197819 */ /* 0x000fe40000011404 */
[----:B------:R-:W-:Y:S02]  /*06f0*/  SHF.R.S32.HI R24, RZ, 0xf, R24 ;  /* 0x0000000fff187819 */ /* 0x000fe40000011418 */
[-C--:B------:R-:W-:Y:S02]  /*0700*/  IADD3 R5, R5, R4.reuse, -R20 ;  /* 0x0000000405057210 */ /* 0x080fe40007ffe814 */
[----:B------:R-:W-:Y:S02]  /*0710*/  LEA.HI R25, R25, R4, RZ, 0xa ;  /* 0x0000000419197211 */ /* 0x000fe400078f50ff */
[----:B------:R-:W-:Y:S02]  /*0720*/  LEA.HI R4, R24, R24, RZ, 0x4 ;  /* 0x0000001818047211 */ /* 0x000fe400078f20ff */
[----:B------:R-:W-:-:S02]  /*0730*/  SHF.R.S32.HI R20, RZ, 0xa, R25 ;  /* 0x0000000aff147819 */ /* 0x000fc40000011419 */
[----:B------:R-:W-:-:S04]  /*0740*/  LOP3.LUT R25, R4, 0x3ffff0, RZ, 0xc0, !PT ;  /* 0x003ffff004197812 */ /* 0x000fc800078ec0ff */
[----:B------:R-:W-:Y:S02]  /*0750*/  IADD3 R24, R24, -R25, RZ ;  /* 0x8000001918187210 */ /* 0x000fe40007ffe0ff */
[----:B------:R-:W-:Y:S02]  /*0760*/  SHF.R.S32.HI R25, RZ, 0x1f, R0 ;  /* 0x0000001fff197819 */ /* 0x000fe40000011400 */
[----:B------:R-:W-:Y:S02]  /*0770*/  SHF.R.S32.HI R27, RZ, 0xa, R2 ;  /* 0x0000000aff1b7819 */ /* 0x000fe40000011402 */
[----:B------:R-:W-:Y:S02]  /*0780*/  LEA.HI R4, R20, R20, RZ, 0x5 ;  /* 0x0000001414047211 */ /* 0x000fe400078f28ff */
[-C--:B------:R-:W-:Y:S02]  /*0790*/  LEA.HI R2, R3, R0.reuse, RZ, 0x13 ;  /* 0x0000000003027211 */ /* 0x080fe400078f98ff */
[----:B------:R-:W-:-:S02]  /*07a0*/  LEA.HI R20, R25, R0, RZ, 0xa ;  /* 0x0000000019147211 */ /* 0x000fc400078f50ff */
[-C--:B------:R-:W-:Y:S02]  /*07b0*/  LEA.HI R25, R3, R0.reuse, RZ, 0xf ;  /* 0x0000000003197211 */ /* 0x080fe400078f78ff */
[----:B------:R-:W-:Y:S02]  /*07c0*/  LOP3.LUT R3, R2, 0xfff80000, RZ, 0xc0, !PT ;  /* 0xfff8000002037812 */ /* 0x000fe400078ec0ff */
[----:B------:R-:W-:Y:S02]  /*07d0*/  LOP3.LUT R2, R20, 0xfffffc00, RZ, 0xc0, !PT ;  /* 0xfffffc0014027812 */ /* 0x000fe400078ec0ff */
[----:B------:R-:W-:Y:S01]  /*07e0*/  SHF.R.S32.HI R25, RZ, 0xf, R25 ;  /* 0x0000000fff197819 */ /* 0x000fe20000011419 */
[----:B------:R-:W-:Y:S01]  /*07f0*/  IMAD R5, R24, 0x400, R5 ;  /* 0x0000040018057824 */ /* 0x000fe200078e0205 */
[----:B------:R-:W-:Y:S02]  /*0800*/  IADD3 R0, R3, R0, -R2 ;  /* 0x0000000003007210 */ /* 0x000fe40007ffe802 */
[----:B------:R-:W-:Y:S01]  /*0810*/  LEA.HI R24, R25, R25, RZ, 0x4 ;  /* 0x0000001919187211 */ /* 0x000fe200078f20ff */
[----:B------:R-:W0:Y:S01]  /*0820*/  LDC.64 R2, c[0x0][0x240] ;  /* 0x00009000ff027b82 */ /* 0x000e220000000a00 */
[----:B------:R-:W-:-:S02]  /*0830*/  LOP3.LUT R4, R4, 0x3ffe0, RZ, 0xc0, !PT ;  /* 0x0003ffe004047812 */ /* 0x000fc400078ec0ff */
[----:B------:R-:W-:Y:S02]  /*0840*/  LOP3.LUT R24, R24, 0x3ffff0, RZ, 0xc0, !PT ;  /* 0x003ffff018187812 */ /* 0x000fe400078ec0ff */
[----:B------:R-:W-:Y:S01]  /*0850*/  SHF.R.S32.HI R20, RZ, 0xa, R20 ;  /* 0x0000000aff147819 */ /* 0x000fe20000011414 */
[----:B------:R-:W-:Y:S01]  /*0860*/  IMAD.IADD R4, R27, 0x1, -R4 ;  /* 0x000000011b047824 */ /* 0x000fe200078e0a04 */
[----:B------:R-:W-:Y:S02]  /*0870*/  IADD3 R27, R25, -R24, RZ ;  /* 0x80000018191b7210 */ /* 0x000fe40007ffe0ff */
[----:B------:R-:W-:-:S04]  /*0880*/  LEA.HI R24, R20, R20, RZ, 0x5 ;  /* 0x0000001414187211 */ /* 0x000fc800078f28ff */
[----:B------:R-:W-:Y:S01]  /*0890*/  LOP3.LUT R25, R24, 0x3ffe0, RZ, 0xc0, !PT ;  /* 0x0003ffe018197812 */ /* 0x000fe200078ec0ff */
[----:B------:R-:W-:Y:S01]  /*08a0*/  IMAD R0, R27, 0x400, R0 ;  /* 0x000004001b007824 */ /* 0x000fe200078e0200 */
[----:B------:R-:W-:-:S03]  /*08b0*/  FSETP.GEU.AND P6, PT, R18, RZ, PT ;  /* 0x000000ff1200720b */ /* 0x000fc60003fce000 */
[----:B------:R-:W-:Y:S01]  /*08c0*/  IMAD.IADD R25, R20, 0x1, -R25 ;  /* 0x0000000114197824 */ /* 0x000fe200078e0a19 */
[----:B------:R-:W-:Y:S02]  /*08d0*/  LEA R5, R4, R5, 0xe ;  /* 0x0000000504057211 */ /* 0x000fe400078e70ff */
[----:B------:R-:W-:Y:S01]  /*08e0*/  FSETP.GEU.AND P0, PT, R26, RZ, PT ;  /* 0x000000ff1a00720b */ /* 0x000fe20003f0e000 */
[----:B------:R-:W-:Y:S01]  /*08f0*/  IMAD R25, R25, 0x4000, R0 ;  /* 0x0000400019197824 */ /* 0x000fe200078e0200 */
[----:B------:R-:W-:Y:S02]  /*0900*/  FSETP.GEU.AND P1, PT, R22, RZ, PT ;  /* 0x000000ff1600720b */ /* 0x000fe40003f2e000 */
[----:B------:R-:W-:Y:S02]  /*0910*/  FSETP.GEU.AND P2, PT, R17, RZ, PT ;  /* 0x000000ff1100720b */ /* 0x000fe40003f4e000 */
[----:B------:R-:W-:Y:S01]  /*0920*/  SEL R27, R18, RZ, P6 ;  /* 0x000000ff121b7207 */ /* 0x000fe20003000000 */
[----:B0-----:R-:W-:Y:S01]  /*0930*/  IMAD.WIDE R4, R5, 0x4, R2 ;  /* 0x0000000405047825 */ /* 0x001fe200078e0202 */
[----:B------:R-:W-:-:S02]  /*0940*/  FSETP.GEU.AND P3, PT, R19, RZ, PT ;  /* 0x000000ff1300720b */ /* 0x000fc40003f6e000 */
[----:B------:R-:W-:Y:S02]  /*0950*/  FSETP.GEU.AND P4, PT, R23, RZ, PT ;  /* 0x000000ff1700720b */ /* 0x000fe40003f8e000 */
[----:B------:R-:W-:Y:S02]  /*0960*/  FSETP.GEU.AND P5, PT, R21, RZ, PT ;  /* 0x000000ff1500720b */ /* 0x000fe40003fae000 */
[----:B------:R-:W-:Y:S01]  /*0970*/  FSETP.GEU.AND P6, PT, R16, RZ, PT ;  /* 0x000000ff1000720b */ /* 0x000fe20003fce000 */
[----:B------:R-:W-:Y:S01]  /*0980*/  IMAD.WIDE R2, R25, 0x4, R2 ;  /* 0x0000000419027825 */ /* 0x000fe200078e0202 */
[----:B------:R-:W-:Y:S02]  /*0990*/  SEL R26, R26, RZ, P0 ;  /* 0x000000ff1a1a7207 */ /* 0x000fe40000000000 */
[----:B------:R-:W-:Y:S02]  /*09a0*/  SEL R25, R22, RZ, P1 ;  /* 0x000000ff16197207 */ /* 0x000fe40000800000 */
[----:B------:R-:W-:-:S02]  /*09b0*/  SEL R24, R17, RZ, P2 ;  /* 0x000000ff11187207 */ /* 0x000fc40001000000 */
[----:B------:R-:W-:Y:S02]  /*09c0*/  SEL R19, R19, RZ, P3 ;  /* 0x000000ff13137207 */ /* 0x000fe40001800000 */
[----:B------:R-:W-:Y:S02]  /*09d0*/  SEL R18, R23, RZ, P4 ;  /* 0x000000ff17127207 */ /* 0x000fe40002000000 */
[----:B------:R-:W-:Y:S02]  /*09e0*/  SEL R17, R21, RZ, P5 ;  /* 0x000000ff15117207 */ /* 0x000fe40002800000 */
[----:B------:R-:W-:Y:S01]  /*09f0*/  SEL R16, R16, RZ, P6 ;  /* 0x000000ff10107207 */ /* 0x000fe20003000000 */
[----:B------:R-:W-:Y:S04]  /*0a00*/  STG.E.128 desc[UR4][R6.64], R12 ;  /* 0x0000000c06007986 */ /* 0x000fe8000c101d04 */
[----:B------:R-:W-:Y:S04]  /*0a10*/  STG.E.128 desc[UR4][R6.64+0x800], R8 ;  /* 0x0008000806007986 */ /* 0x000fe8000c101d04 */
[----:B------:R-:W-:Y:S04]  /*0a20*/  STG.E.128 desc[UR4][R4.64], R24 ;  /* 0x0000001804007986 */ /* 0x000fe8000c101d04 */
[----:B------:R-:W-:Y:S01]  /*0a30*/  STG.E.128 desc[UR4][R2.64], R16 ;  /* 0x0000001002007986 */ /* 0x000fe2000c101d04 */
[----:B------:R-:W-:Y:S05]  /*0a40*/  EXIT ;  /* 0x000000000000794d */ /* 0x000fea0003800000 */
.L_x_0:
[----:B------:R-:W-:-:S00]  /*0a50*/  BRA `(.L_x_0) ;  /* 0xfffffffc00fc7947 */ /* 0x000fc0000383ffff */
[----:B------:R-:W-:-:S00]  /*0a60*/  NOP ;  /* 0x0000000000007918 */ /* 0x000fc00000000000 */
        /* <DEDUP_REMOVED lines=9> */
.L_x_1:


//--------------------- .nv.global.init           --------------------------
	.section	.nv.global.init,"aw",@progbits
.nv.global.init:
	.type		_$_str,@object
	.size		_$_str,(_$_str_$_2 - _$_str)
_$_str:
        /*0000*/ 	.byte	0x5f, 0x5f, 0x43, 0x55, 0x44, 0x41, 0x5f, 0x46, 0x54, 0x5a, 0x00
	.type		_$_str_$_2,@object
	.size		_$_str_$_2,(.L_1 - _$_str_$_2)
_$_str_$_2:
        /*000b*/ 	.byte	0x5f, 0x5f, 0x43, 0x55, 0x44, 0x41, 0x5f, 0x50, 0x52, 0x45, 0x43, 0x5f, 0x53, 0x51, 0x52, 0x54
        /*001b*/ 	.byte	0x00
.L_1:


//--------------------- .nv.constant0.triton_poi_fused_clone_convolution_3 --------------------------
	.section	.nv.constant0.triton_poi_fused_clone_convolution_3,"a",@progbits
	.sectionflags	@""
	.align	4
.nv.constant0.triton_poi_fused_clone_convolution_3:
	.zero		588
